//
// Generated by NVIDIA NVVM Compiler
//
// Compiler Build ID: CL-36424714
// Cuda compilation tools, release 13.0, V13.0.88
// Based on NVVM 20.0.0
//

.version 9.0
.target sm_100
.address_size 64

	// .globl	_Z9MatrixMulPfS_S_i
.extern .func  (.param .b32 func_retval0) vprintf
(
	.param .b64 vprintf_param_0,
	.param .b64 vprintf_param_1
)
;
.global .align 1 .b8 $str[51] = {10, 32, 66, 108, 111, 99, 107, 91, 37, 100, 93, 91, 37, 100, 93, 32, 58, 32, 84, 104, 114, 101, 97, 100, 91, 37, 100, 93, 91, 37, 100, 93, 32, 58, 32, 80, 114, 111, 100, 117, 99, 116, 32, 61, 32, 37, 46, 50, 102, 10};

.visible .entry _Z9MatrixMulPfS_S_i(
	.param .u64 .ptr .align 1 _Z9MatrixMulPfS_S_i_param_0,
	.param .u64 .ptr .align 1 _Z9MatrixMulPfS_S_i_param_1,
	.param .u64 .ptr .align 1 _Z9MatrixMulPfS_S_i_param_2,
	.param .u32 _Z9MatrixMulPfS_S_i_param_3
)
{
	.local .align 8 .b8 	__local_depot0[24];
	.reg .b64 	%SP;
	.reg .b64 	%SPL;
	.reg .pred 	%p<10>;
	.reg .b32 	%r<42>;
	.reg .b32 	%f<68>;
	.reg .b64 	%rd<68>;
	.reg .b64 	%fd<2>;

	mov.u64 	%SPL, __local_depot0;
	cvta.local.u64 	%SP, %SPL;
	ld.param.u64 	%rd11, [_Z9MatrixMulPfS_S_i_param_0];
	ld.param.u64 	%rd12, [_Z9MatrixMulPfS_S_i_param_1];
	ld.param.u32 	%r21, [_Z9MatrixMulPfS_S_i_param_3];
	cvta.to.global.u64 	%rd1, %rd12;
	cvta.to.global.u64 	%rd2, %rd11;
	mov.u32 	%r1, %ctaid.y;
	mov.u32 	%r22, %ntid.y;
	mov.u32 	%r2, %tid.y;
	mad.lo.s32 	%r3, %r1, %r22, %r2;
	mov.u32 	%r4, %ctaid.x;
	mov.u32 	%r23, %ntid.x;
	mov.u32 	%r5, %tid.x;
	mad.lo.s32 	%r6, %r4, %r23, %r5;
	setp.lt.s32 	%p1, %r21, 1;
	mov.f32 	%f67, 0f00000000;
	@%p1 bra 	$L__BB0_12;
	mul.lo.s32 	%r7, %r21, %r3;
	and.b32  	%r8, %r21, 7;
	setp.lt.u32 	%p2, %r21, 8;
	mov.f32 	%f67, 0f00000000;
	mov.b32 	%r40, 0;
	@%p2 bra 	$L__BB0_4;
	and.b32  	%r25, %r21, 2147483640;
	neg.s32 	%r38, %r25;
	mul.wide.u32 	%rd13, %r21, 4;
	add.s64 	%rd3, %rd1, %rd13;
	mul.wide.u32 	%rd14, %r21, 8;
	add.s64 	%rd4, %rd1, %rd14;
	mul.wide.u32 	%rd15, %r21, 12;
	add.s64 	%rd5, %rd1, %rd15;
	mul.wide.u32 	%rd16, %r21, 16;
	add.s64 	%rd6, %rd1, %rd16;
	mul.wide.u32 	%rd17, %r7, 4;
	add.s64 	%rd18, %rd17, %rd2;
	add.s64 	%rd67, %rd18, 16;
	mov.f32 	%f67, 0f00000000;
	mov.u32 	%r37, %r6;
$L__BB0_3:
	.pragma "nounroll";
	and.b32  	%r40, %r21, 2147483640;
	mul.wide.s32 	%rd19, %r37, 4;
	add.s64 	%rd20, %rd3, %rd19;
	add.s64 	%rd21, %rd4, %rd19;
	add.s64 	%rd22, %rd5, %rd19;
	add.s64 	%rd23, %rd6, %rd19;
	mul.wide.u32 	%rd24, %r21, 20;
	add.s64 	%rd25, %rd1, %rd19;
	add.s64 	%rd26, %rd25, %rd24;
	mul.wide.u32 	%rd27, %r21, 24;
	add.s64 	%rd28, %rd25, %rd27;
	mul.wide.u32 	%rd29, %r21, 28;
	add.s64 	%rd30, %rd25, %rd29;
	ld.global.f32 	%f17, [%rd67+-16];
	ld.global.f32 	%f18, [%rd25];
	fma.rn.f32 	%f19, %f17, %f18, %f67;
	ld.global.f32 	%f20, [%rd67+-12];
	ld.global.f32 	%f21, [%rd20];
	fma.rn.f32 	%f22, %f20, %f21, %f19;
	ld.global.f32 	%f23, [%rd67+-8];
	ld.global.f32 	%f24, [%rd21];
	fma.rn.f32 	%f25, %f23, %f24, %f22;
	ld.global.f32 	%f26, [%rd67+-4];
	ld.global.f32 	%f27, [%rd22];
	fma.rn.f32 	%f28, %f26, %f27, %f25;
	ld.global.f32 	%f29, [%rd67];
	ld.global.f32 	%f30, [%rd23];
	fma.rn.f32 	%f31, %f29, %f30, %f28;
	ld.global.f32 	%f32, [%rd67+4];
	ld.global.f32 	%f33, [%rd26];
	fma.rn.f32 	%f34, %f32, %f33, %f31;
	ld.global.f32 	%f35, [%rd67+8];
	ld.global.f32 	%f36, [%rd28];
	fma.rn.f32 	%f37, %f35, %f36, %f34;
	ld.global.f32 	%f38, [%rd67+12];
	ld.global.f32 	%f39, [%rd30];
	fma.rn.f32 	%f67, %f38, %f39, %f37;
	add.s32 	%r38, %r38, 8;
	shl.b32 	%r26, %r21, 3;
	add.s32 	%r37, %r37, %r26;
	add.s64 	%rd67, %rd67, 32;
	setp.ne.s32 	%p3, %r38, 0;
	@%p3 bra 	$L__BB0_3;
$L__BB0_4:
	setp.eq.s32 	%p4, %r8, 0;
	@%p4 bra 	$L__BB0_12;
	and.b32  	%r16, %r21, 3;
	setp.lt.u32 	%p5, %r8, 4;
	@%p5 bra 	$L__BB0_7;
	add.s32 	%r27, %r40, %r7;
	mul.wide.u32 	%rd31, %r27, 4;
	add.s64 	%rd32, %rd2, %rd31;
	ld.global.f32 	%f41, [%rd32];
	mad.lo.s32 	%r28, %r40, %r21, %r6;
	mul.wide.s32 	%rd33, %r28, 4;
	add.s64 	%rd34, %rd1, %rd33;
	ld.global.f32 	%f42, [%rd34];
	fma.rn.f32 	%f43, %f41, %f42, %f67;
	cvt.u64.u32 	%rd35, %r7;
	cvt.u64.u32 	%rd36, %r40;
	add.s64 	%rd37, %rd36, %rd35;
	shl.b64 	%rd38, %rd37, 2;
	add.s64 	%rd39, %rd2, %rd38;
	ld.global.f32 	%f44, [%rd39+4];
	mul.wide.u32 	%rd40, %r21, 4;
	add.s64 	%rd41, %rd34, %rd40;
	ld.global.f32 	%f45, [%rd41];
	fma.rn.f32 	%f46, %f44, %f45, %f43;
	ld.global.f32 	%f47, [%rd39+8];
	add.s64 	%rd42, %rd41, %rd40;
	ld.global.f32 	%f48, [%rd42];
	fma.rn.f32 	%f49, %f47, %f48, %f46;
	ld.global.f32 	%f50, [%rd39+12];
	add.s64 	%rd43, %rd42, %rd40;
	ld.global.f32 	%f51, [%rd43];
	fma.rn.f32 	%f67, %f50, %f51, %f49;
	add.s32 	%r40, %r40, 4;
$L__BB0_7:
	setp.eq.s32 	%p6, %r16, 0;
	@%p6 bra 	$L__BB0_12;
	setp.eq.s32 	%p7, %r16, 1;
	@%p7 bra 	$L__BB0_10;
	add.s32 	%r29, %r40, %r7;
	mul.wide.u32 	%rd44, %r29, 4;
	add.s64 	%rd45, %rd2, %rd44;
	ld.global.f32 	%f53, [%rd45];
	mad.lo.s32 	%r30, %r40, %r21, %r6;
	mul.wide.s32 	%rd46, %r30, 4;
	add.s64 	%rd47, %rd1, %rd46;
	ld.global.f32 	%f54, [%rd47];
	fma.rn.f32 	%f55, %f53, %f54, %f67;
	cvt.u64.u32 	%rd48, %r7;
	cvt.u64.u32 	%rd49, %r40;
	add.s64 	%rd50, %rd49, %rd48;
	shl.b64 	%rd51, %rd50, 2;
	add.s64 	%rd52, %rd2, %rd51;
	ld.global.f32 	%f56, [%rd52+4];
	mul.wide.u32 	%rd53, %r21, 4;
	add.s64 	%rd54, %rd47, %rd53;
	ld.global.f32 	%f57, [%rd54];
	fma.rn.f32 	%f67, %f56, %f57, %f55;
	add.s32 	%r40, %r40, 2;
$L__BB0_10:
	and.b32  	%r31, %r21, 1;
	setp.eq.b32 	%p8, %r31, 1;
	not.pred 	%p9, %p8;
	@%p9 bra 	$L__BB0_12;
	add.s32 	%r32, %r40, %r7;
	mul.wide.u32 	%rd55, %r32, 4;
	add.s64 	%rd56, %rd2, %rd55;
	ld.global.f32 	%f58, [%rd56];
	mad.lo.s32 	%r33, %r40, %r21, %r6;
	mul.wide.s32 	%rd57, %r33, 4;
	add.s64 	%rd58, %rd1, %rd57;
	ld.global.f32 	%f59, [%rd58];
	fma.rn.f32 	%f67, %f58, %f59, %f67;
$L__BB0_12:
	ld.param.u64 	%rd66, [_Z9MatrixMulPfS_S_i_param_2];
	add.u64 	%rd59, %SP, 0;
	add.u64 	%rd60, %SPL, 0;
	cvta.to.global.u64 	%rd61, %rd66;
	mad.lo.s32 	%r34, %r21, %r3, %r6;
	mul.wide.s32 	%rd62, %r34, 4;
	add.s64 	%rd63, %rd61, %rd62;
	st.global.f32 	[%rd63], %f67;
	cvt.f64.f32 	%fd1, %f67;
	st.local.v2.u32 	[%rd60], {%r4, %r1};
	st.local.v2.u32 	[%rd60+8], {%r5, %r2};
	st.local.f64 	[%rd60+16], %fd1;
	mov.u64 	%rd64, $str;
	cvta.global.u64 	%rd65, %rd64;
	{ // callseq 0, 0
	.param .b64 param0;
	st.param.b64 	[param0], %rd65;
	.param .b64 param1;
	st.param.b64 	[param1], %rd59;
	.param .b32 retval0;
	call.uni (retval0), 
	vprintf, 
	(
	param0, 
	param1
	);
	ld.param.b32 	%r35, [retval0];
	} // callseq 0
	ret;

}


// ===== COMPILED SASS (sm_100) =====

	.target	sm_100

	.elftype	@"ET_EXEC"


//--------------------- .note.nv.tkinfo           --------------------------
	.section	.note.nv.tkinfo,"",@"SHT_NOTE"
	.sectionflags	@"SHF_NOTE_NV_TKINFO"
	.tkinfo
        /*0018*/ 	.word	0x00000002
        /*0030*/ 	.string	""
        /*0030*/ 	.string	"ptxas"
        /*0030*/ 	.string	"Cuda compilation tools, release 13.0, V13.0.88"
        /*0030*/ 	.string	"Build cuda_13.0.r13.0/compiler.36424714_0"
        /*0030*/ 	.string	"-arch sm_100 -m 64 "



//--------------------- .note.nv.cuinfo           --------------------------
	.section	.note.nv.cuinfo,"",@"SHT_NOTE"
	.sectionflags	@"SHF_NOTE_NV_CUINFO"
        /*0018*/ 	.short	0x0002
        /*001a*/ 	.short	0x0064
        /*001c*/ 	.short	0x0082
	.zero		2


//--------------------- .nv.info                  --------------------------
	.section	.nv.info,"",@"SHT_CUDA_INFO"
	.align	4


	//----- nvinfo : EIATTR_REGCOUNT
	.align		4
        /*0000*/ 	.byte	0x04, 0x2f
        /*0002*/ 	.short	(.L_2 - .L_1)
	.align		4
.L_1:
        /*0004*/ 	.word	index@(_Z9MatrixMulPfS_S_i)
        /*0008*/ 	.word	0x00000020


	//----- nvinfo : EIATTR_FRAME_SIZE
	.align		4
.L_2:
        /*000c*/ 	.byte	0x04, 0x11
        /*000e*/ 	.short	(.L_4 - .L_3)
	.align		4
.L_3:
        /*0010*/ 	.word	index@(_Z9MatrixMulPfS_S_i)
        /*0014*/ 	.word	0x00000018


	//----- nvinfo : EIATTR_MIN_STACK_SIZE
	.align		4
.L_4:
        /*0018*/ 	.byte	0x04, 0x12
        /*001a*/ 	.short	(.L_6 - .L_5)
	.align		4
.L_5:
        /*001c*/ 	.word	index@(_Z9MatrixMulPfS_S_i)
        /*0020*/ 	.word	0x00000018
.L_6:


//--------------------- .nv.compat                --------------------------
	.section	.nv.compat,"",@"SHT_CUDA_COMPAT_INFO"
	.align	4
        /*0000*/ 	.byte	0x02, 0x09, 0x00, 0x00, 0x02, 0x02, 0x01, 0x00, 0x02, 0x05, 0x05, 0x00, 0x03, 0x07, 0x01, 0x01
        /*0010*/ 	.byte	0x02, 0x03, 0x00, 0x00, 0x02, 0x06, 0x01, 0x00, 0x04, 0x0b, 0x08, 0x00, 0x09, 0x00, 0x00, 0x00
        /*0020*/ 	.byte	0x00, 0x00, 0x00, 0x00


//--------------------- .nv.info._Z9MatrixMulPfS_S_i --------------------------
	.section	.nv.info._Z9MatrixMulPfS_S_i,"",@"SHT_CUDA_INFO"
	.sectionflags	@""
	.align	4


	//----- nvinfo : EIATTR_CUDA_API_VERSION
	.align		4
        /*0000*/ 	.byte	0x04, 0x37
        /*0002*/ 	.short	(.L_8 - .L_7)
.L_7:
        /*0004*/ 	.word	0x00000082


	//----- nvinfo : EIATTR_KPARAM_INFO
	.align		4
.L_8:
        /*0008*/ 	.byte	0x04, 0x17
        /*000a*/ 	.short	(.L_10 - .L_9)
.L_9:
        /*000c*/ 	.word	0x00000000
        /*0010*/ 	.short	0x0003
        /*0012*/ 	.short	0x0018
        /*0014*/ 	.byte	0x00, 0xf0, 0x11, 0x00


	//----- nvinfo : EIATTR_KPARAM_INFO
	.align		4
.L_10:
        /*0018*/ 	.byte	0x04, 0x17
        /*001a*/ 	.short	(.L_12 - .L_11)
.L_11:
        /*001c*/ 	.word	0x00000000
        /*0020*/ 	.short	0x0002
        /*0022*/ 	.short	0x0010
        /*0024*/ 	.byte	0x00, 0xf5, 0x21, 0x00


	//----- nvinfo : EIATTR_KPARAM_INFO
	.align		4
.L_12:
        /*0028*/ 	.byte	0x04, 0x17
        /*002a*/ 	.short	(.L_14 - .L_13)
.L_13:
        /*002c*/ 	.word	0x00000000
        /*0030*/ 	.short	0x0001
        /*0032*/ 	.short	0x0008
        /*0034*/ 	.byte	0x00, 0xf5, 0x21, 0x00


	//----- nvinfo : EIATTR_KPARAM_INFO
	.align		4
.L_14:
        /*0038*/ 	.byte	0x04, 0x17
        /*003a*/ 	.short	(.L_16 - .L_15)
.L_15:
        /*003c*/ 	.word	0x00000000
        /*0040*/ 	.short	0x0000
        /*0042*/ 	.short	0x0000
        /*0044*/ 	.byte	0x00, 0xf5, 0x21, 0x00


	//----- nvinfo : EIATTR_SPARSE_MMA_MASK
	.align		4
.L_16:
        /*0048*/ 	.byte	0x03, 0x50
        /*004a*/ 	.short	0x0000


	//----- nvinfo : EIATTR_MAXREG_COUNT
	.align		4
        /*004c*/ 	.byte	0x03, 0x1b
        /*004e*/ 	.short	0x00ff


	//----- nvinfo : EIATTR_EXTERNS
	.align		4
        /*0050*/ 	.byte	0x04, 0x0f
        /*0052*/ 	.short	(.L_18 - .L_17)


	//   ....[0]....
	.align		4
.L_17:
        /*0054*/ 	.word	index@(vprintf)


	//----- nvinfo : EIATTR_MERCURY_ISA_VERSION
	.align		4
.L_18:
        /*0058*/ 	.byte	0x03, 0x5f
        /*005a*/ 	.short	0x0101


	//----- nvinfo : EIATTR_VRC_CTA_INIT_COUNT
	.align		4
        /*005c*/ 	.byte	0x02, 0x4a
	.zero		1
	.zero		1


	//----- nvinfo : EIATTR_SYSCALL_OFFSETS
	.align		4
        /*0060*/ 	.byte	0x04, 0x46
        /*0062*/ 	.short	(.L_20 - .L_19)


	//   ....[0]....
.L_19:
        /*0064*/ 	.word	0x00000bb0


	//----- nvinfo : EIATTR_EXIT_INSTR_OFFSETS
	.align		4
.L_20:
        /*0068*/ 	.byte	0x04, 0x1c
        /*006a*/ 	.short	(.L_22 - .L_21)


	//   ....[0]....
.L_21:
        /*006c*/ 	.word	0x00000bc0


	//----- nvinfo : EIATTR_CBANK_PARAM_SIZE
	.align		4
.L_22:
        /*0070*/ 	.byte	0x03, 0x19
        /*0072*/ 	.short	0x001c


	//----- nvinfo : EIATTR_PARAM_CBANK
	.align		4
        /*0074*/ 	.byte	0x04, 0x0a
        /*0076*/ 	.short	(.L_24 - .L_23)
	.align		4
.L_23:
        /*0078*/ 	.word	index@(.nv.constant0._Z9MatrixMulPfS_S_i)
        /*007c*/ 	.short	0x0380
        /*007e*/ 	.short	0x001c


	//----- nvinfo : EIATTR_SW_WAR
	.align		4
.L_24:
        /*0080*/ 	.byte	0x04, 0x36
        /*0082*/ 	.short	(.L_26 - .L_25)
.L_25:
        /*0084*/ 	.word	0x00000008
.L_26:


//--------------------- .nv.callgraph             --------------------------
	.section	.nv.callgraph,"",@"SHT_CUDA_CALLGRAPH"
	.align	4
	.sectionentsize	8
	.align		4
        /*0000*/ 	.word	0x00000000
	.align		4
        /*0004*/ 	.word	0xffffffff
	.align		4
        /*0008*/ 	.word	index@(_Z9MatrixMulPfS_S_i)
	.align		4
        /*000c*/ 	.word	index@(vprintf)
	.align		4
        /*0010*/ 	.word	0x00000000
	.align		4
        /*0014*/ 	.word	0xfffffffe
	.align		4
        /*0018*/ 	.word	0x00000000
	.align		4
        /*001c*/ 	.word	0xfffffffd
	.align		4
        /*0020*/ 	.word	0x00000000
	.align		4
        /*0024*/ 	.word	0xfffffffc


//--------------------- .nv.constant4             --------------------------
	.section	.nv.constant4,"a",@progbits
	.align	8
	.align		8
.nv.constant4:
        /*0000*/ 	.dword	vprintf
	.align		8
        /*0008*/ 	.dword	$str


//--------------------- .text._Z9MatrixMulPfS_S_i --------------------------
	.section	.text._Z9MatrixMulPfS_S_i,"ax",@progbits
	.align	128
        .global         _Z9MatrixMulPfS_S_i
        .type           _Z9MatrixMulPfS_S_i,@function
        .size           _Z9MatrixMulPfS_S_i,(.L_x_6 - _Z9MatrixMulPfS_S_i)
        .other          _Z9MatrixMulPfS_S_i,@"STO_CUDA_ENTRY STV_DEFAULT"
_Z9MatrixMulPfS_S_i:
.text._Z9MatrixMulPfS_S_i:
[----:B------:R-:W0:Y:S01]  /*0000*/  LDC R1, c[0x0][0x37c] ;  /* 0x0000df00ff017b82 */ /* 0x000e220000000800 */
[----:B------:R-:W1:Y:S01]  /*0010*/  LDCU UR4, c[0x0][0x2f8] ;  /* 0x00005f00ff0477ac */ /* 0x000e620008000800 */
[----:B0-----:R-:W-:Y:S01]  /*0020*/  IADD3 R1, PT, PT, R1, -0x18, RZ ;  /* 0xffffffe801017810 */ /* 0x001fe20007ffe0ff */
[----:B------:R-:W0:Y:S01]  /*0030*/  S2R R16, SR_TID.Y ;  /* 0x0000000000107919 */ /* 0x000e220000002200 */
[----:B------:R-:W-:Y:S01]  /*0040*/  HFMA2 R0, -RZ, RZ, 0, 0 ;  /* 0x00000000ff007431 */ /* 0x000fe200000001ff */
[----:B------:R-:W2:Y:S01]  /*0050*/  LDCU UR5, c[0x0][0x2fc] ;  /* 0x00005f80ff0577ac */ /* 0x000ea20008000800 */
[----:B------:R-:W-:Y:S01]  /*0060*/  R2UR UR6, R1 ;  /* 0x00000000010672ca */ /* 0x000fe200000e0000 */
[----:B------:R-:W3:Y:S01]  /*0070*/  S2R R17, SR_TID.X ;  /* 0x0000000000117919 */ /* 0x000ee20000002100 */
[----:B------:R-:W4:Y:S01]  /*0080*/  LDCU UR18, c[0x0][0x398] ;  /* 0x00007300ff1277ac */ /* 0x000f220008000800 */
[----:B------:R-:W0:Y:S01]  /*0090*/  S2R R3, SR_CTAID.Y ;  /* 0x0000000000037919 */ /* 0x000e220000002600 */
[----:B------:R-:W0:Y:S01]  /*00a0*/  LDCU UR7, c[0x0][0x364] ;  /* 0x00006c80ff0777ac */ /* 0x000e220008000800 */
[----:B------:R-:W3:Y:S01]  /*00b0*/  S2R R2, SR_CTAID.X ;  /* 0x0000000000027919 */ /* 0x000ee20000002500 */
[----:B------:R-:W3:Y:S07]  /*00c0*/  LDCU UR8, c[0x0][0x360] ;  /* 0x00006c00ff0877ac */ /* 0x000eee0008000800 */
[----:B-1----:R-:W-:Y:S01]  /*00d0*/  UIADD3 UR6, UP0, UPT, UR6, UR4, URZ ;  /* 0x0000000406067290 */ /* 0x002fe2000ff1e0ff */
[----:B------:R-:W1:Y:S03]  /*00e0*/  LDCU.64 UR16, c[0x0][0x358] ;  /* 0x00006b00ff1077ac */ /* 0x000e660008000a00 */
[----:B--2---:R-:W-:-:S02]  /*00f0*/  UIADD3.X UR5, UPT, UPT, URZ, UR5, URZ, UP0, !UPT ;  /* 0x00000005ff057290 */ /* 0x004fc400087fe4ff */
[----:B----4-:R-:W-:Y:S01]  /*0100*/  UISETP.GE.AND UP0, UPT, UR18, 0x1, UPT ;  /* 0x000000011200788c */ /* 0x010fe2000bf06270 */
[----:B0-----:R-:W-:Y:S02]  /*0110*/  IMAD R16, R3, UR7, R16 ;  /* 0x0000000703107c24 */ /* 0x001fe4000f8e0210 */
[----:B---3--:R-:W-:-:S06]  /*0120*/  IMAD R17, R2, UR8, R17 ;  /* 0x0000000802117c24 */ /* 0x008fcc000f8e0211 */
[----:B-1----:R-:W-:Y:S05]  /*0130*/  BRA.U !UP0, `(.L_x_0) ;  /* 0x0000000908547547 */ /* 0x002fea000b800000 */
[----:B------:R-:W-:Y:S02]  /*0140*/  UISETP.GE.U32.AND UP0, UPT, UR18, 0x8, UPT ;  /* 0x000000081200788c */ /* 0x000fe4000bf06070 */
[----:B------:R-:W-:Y:S01]  /*0150*/  IMAD R7, R16, UR18, RZ ;  /* 0x0000001210077c24 */ /* 0x000fe2000f8e02ff */
[----:B------:R-:W-:Y:S01]  /*0160*/  MOV R0, RZ ;  /* 0x000000ff00007202 */ /* 0x000fe20000000f00 */
[----:B------:R-:W-:-:S05]  /*0170*/  UMOV UR4, URZ ;  /* 0x000000ff00047c82 */ /* 0x000fca0008000000 */
[----:B------:R-:W-:Y:S05]  /*0180*/  BRA.U !UP0, `(.L_x_1) ;  /* 0x0000000108f87547 */ /* 0x000fea000b800000 */
[----:B------:R-:W0:Y:S01]  /*0190*/  LDCU.128 UR20, c[0x0][0x380] ;  /* 0x00007000ff1477ac */ /* 0x000e220008000c00 */
[----:B------:R-:W-:Y:S01]  /*01a0*/  IMAD.MOV.U32 R0, RZ, RZ, RZ ;  /* 0x000000ffff007224 */ /* 0x000fe200078e00ff */
[----:B------:R-:W-:Y:S01]  /*01b0*/  MOV R18, R17 ;  /* 0x0000001100127202 */ /* 0x000fe20000000f00 */
[----:B------:R-:W-:-:S04]  /*01c0*/  ULOP3.LUT UR4, UR18, 0x7ffffff8, URZ, 0xc0, !UPT ;  /* 0x7ffffff812047892 */ /* 0x000fc8000f8ec0ff */
[----:B------:R-:W-:Y:S01]  /*01d0*/  UIADD3 UR4, UPT, UPT, -UR4, URZ, URZ ;  /* 0x000000ff04047290 */ /* 0x000fe2000fffe1ff */
[----:B0-----:R-:W-:Y:S01]  /*01e0*/  MOV R4, UR20 ;  /* 0x0000001400047c02 */ /* 0x001fe20008000f00 */
[----:B------:R-:W-:Y:S01]  /*01f0*/  UIMAD.WIDE.U32 UR8, UR18, 0x4, UR22 ;  /* 0x00000004120878a5 */ /* 0x000fe2000f8e0016 */
[----:B------:R-:W-:Y:S01]  /*0200*/  MOV R5, UR21 ;  /* 0x0000001500057c02 */ /* 0x000fe20008000f00 */
[----:B------:R-:W-:Y:S02]  /*0210*/  UIMAD.WIDE.U32 UR10, UR18, 0x8, UR22 ;  /* 0x00000008120a78a5 */ /* 0x000fe4000f8e0016 */
[----:B------:R-:W-:Y:S01]  /*0220*/  UIMAD.WIDE.U32 UR12, UR18, 0xc, UR22 ;  /* 0x0000000c120c78a5 */ /* 0x000fe2000f8e0016 */
[----:B------:R-:W-:Y:S01]  /*0230*/  IMAD.WIDE.U32 R4, R7, 0x4, R4 ;  /* 0x0000000407047825 */ /* 0x000fe200078e0004 */
[----:B------:R-:W-:Y:S02]  /*0240*/  UIMAD.WIDE.U32 UR14, UR18, 0x10, UR22 ;  /* 0x00000010120e78a5 */ /* 0x000fe4000f8e0016 */
[----:B------:R-:W-:-:S04]  /*0250*/  IADD3 R4, P0, PT, R4, 0x10, RZ ;  /* 0x0000001004047810 */ /* 0x000fc80007f1e0ff */
[----:B------:R-:W-:-:S09]  /*0260*/  IADD3.X R5, PT, PT, RZ, R5, RZ, P0, !PT ;  /* 0x00000005ff057210 */ /* 0x000fd200007fe4ff */
.L_x_2:
[----:B------:R-:W-:Y:S01]  /*0270*/  HFMA2 R7, -RZ, RZ, 0, 2.384185791015625e-07 ;  /* 0x00000004ff077431 */ /* 0x000fe200000001ff */
[----:B------:R-:W-:Y:S01]  /*0280*/  MOV R11, 0x4 ;  /* 0x00000004000b7802 */ /* 0x000fe20000000f00 */
[----:B------:R-:W-:Y:S01]  /*0290*/  HFMA2 R13, -RZ, RZ, 0, 2.384185791015625e-07 ;  /* 0x00000004ff0d7431 */ /* 0x000fe200000001ff */
[----:B------:R-:W2:Y:S01]  /*02a0*/  LDG.E R21, desc[UR16][R4.64+-0x10] ;  /* 0xfffff01004157981 */ /* 0x000ea2000c1e1900 */
[----:B------:R-:W-:Y:S02]  /*02b0*/  MOV R15, 0x4 ;  /* 0x00000004000f7802 */ /* 0x000fe40000000f00 */
[C---:B------:R-:W-:Y:S01]  /*02c0*/  IMAD.WIDE R10, R18.reuse, R11, UR8 ;  /* 0x00000008120a7e25 */ /* 0x040fe2000f8e020b */
[----:B------:R-:W3:Y:S03]  /*02d0*/  LDG.E R25, desc[UR16][R4.64+-0xc] ;  /* 0xfffff41004197981 */ /* 0x000ee6000c1e1900 */
[C---:B------:R-:W-:Y:S01]  /*02e0*/  IMAD.WIDE R6, R18.reuse, R7, UR22 ;  /* 0x0000001612067e25 */ /* 0x040fe2000f8e0207 */
[----:B------:R0:W3:Y:S04]  /*02f0*/  LDG.E R20, desc[UR16][R10.64] ;  /* 0x000000100a147981 */ /* 0x0000e8000c1e1900 */
[----:B------:R-:W2:Y:S01]  /*0300*/  LDG.E R19, desc[UR16][R6.64] ;  /* 0x0000001006137981 */ /* 0x000ea2000c1e1900 */
[----:B------:R-:W-:Y:S01]  /*0310*/  IMAD.WIDE R12, R18, R13, UR10 ;  /* 0x0000000a120c7e25 */ /* 0x000fe2000f8e020d */
[----:B------:R-:W-:-:S02]  /*0320*/  MOV R27, UR18 ;  /* 0x00000012001b7c02 */ /* 0x000fc40008000f00 */
[----:B------:R-:W4:Y:S01]  /*0330*/  LDG.E R22, desc[UR16][R4.64+-0x8] ;  /* 0xfffff81004167981 */ /* 0x000f22000c1e1900 */
[----:B------:R-:W-:Y:S02]  /*0340*/  IMAD.MOV.U32 R9, RZ, RZ, 0x4 ;  /* 0x00000004ff097424 */ /* 0x000fe400078e00ff */
[C---:B------:R-:W-:Y:S01]  /*0350*/  IMAD.WIDE R14, R18.reuse, R15, UR12 ;  /* 0x0000000c120e7e25 */ /* 0x040fe2000f8e020f */
[----:B------:R1:W4:Y:S03]  /*0360*/  LDG.E R23, desc[UR16][R12.64] ;  /* 0x000000100c177981 */ /* 0x000326000c1e1900 */
[----:B------:R-:W-:Y:S01]  /*0370*/  IMAD.WIDE R8, R18, R9, UR14 ;  /* 0x0000000e12087e25 */ /* 0x000fe2000f8e0209 */
[----:B------:R-:W5:Y:S01]  /*0380*/  LDG.E R24, desc[UR16][R4.64+-0x4] ;  /* 0xfffffc1004187981 */ /* 0x000f62000c1e1900 */
[----:B------:R-:W-:-:S03]  /*0390*/  MOV R29, UR18 ;  /* 0x00000012001d7c02 */ /* 0x000fc60008000f00 */
[----:B------:R-:W5:Y:S01]  /*03a0*/  LDG.E R15, desc[UR16][R14.64] ;  /* 0x000000100e0f7981 */ /* 0x000f62000c1e1900 */
[--C-:B0-----:R-:W-:Y:S01]  /*03b0*/  IMAD.WIDE.U32 R10, R27, 0x14, R6.reuse ;  /* 0x000000141b0a7825 */ /* 0x101fe200078e0006 */
[----:B------:R-:W-:Y:S02]  /*03c0*/  MOV R28, UR18 ;  /* 0x00000012001c7c02 */ /* 0x000fe40008000f00 */
[----:B------:R-:W5:Y:S01]  /*03d0*/  LDG.E R9, desc[UR16][R8.64] ;  /* 0x0000001008097981 */ /* 0x000f62000c1e1900 */
[----:B-1----:R-:W-:-:S03]  /*03e0*/  IMAD.WIDE.U32 R12, R29, 0x18, R6 ;  /* 0x000000181d0c7825 */ /* 0x002fc600078e0006 */
[----:B------:R-:W5:Y:S01]  /*03f0*/  LDG.E R26, desc[UR16][R4.64] ;  /* 0x00000010041a7981 */ /* 0x000f62000c1e1900 */
[----:B------:R-:W-:-:S03]  /*0400*/  IMAD.WIDE.U32 R6, R28, 0x1c, R6 ;  /* 0x0000001c1c067825 */ /* 0x000fc600078e0006 */
[----:B------:R-:W5:Y:S04]  /*0410*/  LDG.E R10, desc[UR16][R10.64] ;  /* 0x000000100a0a7981 */ /* 0x000f68000c1e1900 */
[----:B------:R-:W5:Y:S04]  /*0420*/  LDG.E R27, desc[UR16][R4.64+0x4] ;  /* 0x00000410041b7981 */ /* 0x000f68000c1e1900 */
[----:B------:R-:W5:Y:S04]  /*0430*/  LDG.E R13, desc[UR16][R12.64] ;  /* 0x000000100c0d7981 */ /* 0x000f68000c1e1900 */
[----:B------:R-:W5:Y:S04]  /*0440*/  LDG.E R14, desc[UR16][R4.64+0x8] ;  /* 0x00000810040e7981 */ /* 0x000f68000c1e1900 */
[----:B------:R-:W5:Y:S04]  /*0450*/  LDG.E R7, desc[UR16][R6.64] ;  /* 0x0000001006077981 */ /* 0x000f68000c1e1900 */
[----:B------:R0:W5:Y:S01]  /*0460*/  LDG.E R28, desc[UR16][R4.64+0xc] ;  /* 0x00000c10041c7981 */ /* 0x000162000c1e1900 */
[----:B------:R-:W-:-:S04]  /*0470*/  UIADD3 UR4, UPT, UPT, UR4, 0x8, URZ ;  /* 0x0000000804047890 */ /* 0x000fc8000fffe0ff */
[----:B------:R-:W-:Y:S01]  /*0480*/  UISETP.NE.AND UP0, UPT, UR4, URZ, UPT ;  /* 0x000000ff0400728c */ /* 0x000fe2000bf05270 */
[----:B0-----:R-:W-:-:S05]  /*0490*/  IADD3 R4, P0, PT, R4, 0x20, RZ ;  /* 0x0000002004047810 */ /* 0x001fca0007f1e0ff */
[----:B------:R-:W-:Y:S02]  /*04a0*/  IMAD.X R5, RZ, RZ, R5, P0 ;  /* 0x000000ffff057224 */ /* 0x000fe400000e0605 */
[----:B--2---:R-:W-:-:S04]  /*04b0*/  FFMA R0, R21, R19, R0 ;  /* 0x0000001315007223 */ /* 0x004fc80000000000 */
[----:B---3--:R-:W-:-:S04]  /*04c0*/  FFMA R25, R25, R20, R0 ;  /* 0x0000001419197223 */ /* 0x008fc80000000000 */
[----:B----4-:R-:W-:-:S04]  /*04d0*/  FFMA R23, R22, R23, R25 ;  /* 0x0000001716177223 */ /* 0x010fc80000000019 */
[----:B-----5:R-:W-:-:S04]  /*04e0*/  FFMA R15, R24, R15, R23 ;  /* 0x0000000f180f7223 */ /* 0x020fc80000000017 */
[----:B------:R-:W-:Y:S01]  /*04f0*/  FFMA R26, R26, R9, R15 ;  /* 0x000000091a1a7223 */ /* 0x000fe2000000000f */
[----:B------:R-:W-:-:S03]  /*0500*/  MOV R9, UR18 ;  /* 0x0000001200097c02 */ /* 0x000fc60008000f00 */
[----:B------:R-:W-:Y:S01]  /*0510*/  FFMA R27, R27, R10, R26 ;  /* 0x0000000a1b1b7223 */ /* 0x000fe2000000001a */
[----:B------:R-:W-:-:S03]  /*0520*/  LEA R18, R9, R18, 0x3 ;  /* 0x0000001209127211 */ /* 0x000fc600078e18ff */
[----:B------:R-:W-:-:S04]  /*0530*/  FFMA R13, R14, R13, R27 ;  /* 0x0000000d0e0d7223 */ /* 0x000fc8000000001b */
[----:B------:R-:W-:Y:S01]  /*0540*/  FFMA R0, R28, R7, R13 ;  /* 0x000000071c007223 */ /* 0x000fe2000000000d */
[----:B------:R-:W-:Y:S06]  /*0550*/  BRA.U UP0, `(.L_x_2) ;  /* 0xfffffffd00447547 */ /* 0x000fec000b83ffff */
[----:B------:R-:W-:-:S12]  /*0560*/  ULOP3.LUT UR4, UR18, 0x7ffffff8, URZ, 0xc0, !UPT ;  /* 0x7ffffff812047892 */ /* 0x000fd8000f8ec0ff */
.L_x_1:
[----:B------:R-:W-:-:S04]  /*0570*/  ULOP3.LUT UR8, UR18, 0x7, URZ, 0xc0, !UPT ;  /* 0x0000000712087892 */ /* 0x000fc8000f8ec0ff */
[----:B------:R-:W-:-:S09]  /*0580*/  UISETP.NE.AND UP0, UPT, UR8, URZ, UPT ;  /* 0x000000ff0800728c */ /* 0x000fd2000bf05270 */
[----:B------:R-:W-:Y:S05]  /*0590*/  BRA.U !UP0, `(.L_x_0) ;  /* 0x00000005083c7547 */ /* 0x000fea000b800000 */
[----:B------:R-:W-:Y:S01]  /*05a0*/  UISETP.GE.U32.AND UP0, UPT, UR8, 0x4, UPT ;  /* 0x000000040800788c */ /* 0x000fe2000bf06070 */
[----:B------:R-:W-:Y:S01]  /*05b0*/  IMAD R4, R16, UR18, RZ ;  /* 0x0000001210047c24 */ /* 0x000fe2000f8e02ff */
[----:B------:R-:W-:-:S04]  /*05c0*/  ULOP3.LUT UR7, UR18, 0x3, URZ, 0xc0, !UPT ;  /* 0x0000000312077892 */ /* 0x000fc8000f8ec0ff */
[----:B------:R-:W-:-:S03]  /*05d0*/  UISETP.NE.AND UP1, UPT, UR7, URZ, UPT ;  /* 0x000000ff0700728c */ /* 0x000fc6000bf25270 */
[----:B------:R-:W-:Y:S08]  /*05e0*/  BRA.U !UP0, `(.L_x_3) ;  /* 0x00000001087c7547 */ /* 0x000ff0000b800000 */
[----:B------:R-:W0:Y:S01]  /*05f0*/  LDC.64 R8, c[0x0][0x388] ;  /* 0x0000e200ff087b82 */ /* 0x000e220000000a00 */
[----:B------:R-:W1:Y:S01]  /*0600*/  LDCU.64 UR8, c[0x0][0x380] ;  /* 0x00007000ff0877ac */ /* 0x000e620008000a00 */
[----:B------:R-:W-:Y:S02]  /*0610*/  MOV R6, UR4 ;  /* 0x0000000400067c02 */ /* 0x000fe40008000f00 */
[----:B------:R-:W-:Y:S02]  /*0620*/  IADD3 R5, PT, PT, R4, UR4, RZ ;  /* 0x0000000404057c10 */ /* 0x000fe4000fffe0ff */
[----:B------:R-:W-:Y:S01]  /*0630*/  MOV R11, UR18 ;  /* 0x00000012000b7c02 */ /* 0x000fe20008000f00 */
[----:B------:R-:W-:Y:S01]  /*0640*/  IMAD R7, R6, UR18, R17 ;  /* 0x0000001206077c24 */ /* 0x000fe2000f8e0211 */
[----:B------:R-:W2:Y:S01]  /*0650*/  LDC.64 R12, c[0x0][0x380] ;  /* 0x0000e000ff0c7b82 */ /* 0x000ea20000000a00 */
[----:B------:R-:W-:Y:S02]  /*0660*/  IADD3 R14, P0, PT, R4, UR4, RZ ;  /* 0x00000004040e7c10 */ /* 0x000fe4000ff1e0ff */
[----:B------:R-:W-:Y:S01]  /*0670*/  MOV R15, UR18 ;  /* 0x00000012000f7c02 */ /* 0x000fe20008000f00 */
[----:B0-----:R-:W-:-:S04]  /*0680*/  IMAD.WIDE R8, R7, 0x4, R8 ;  /* 0x0000000407087825 */ /* 0x001fc800078e0208 */
[----:B------:R-:W-:Y:S02]  /*0690*/  IMAD.WIDE.U32 R10, R11, 0x4, R8 ;  /* 0x000000040b0a7825 */ /* 0x000fe400078e0008 */
[----:B------:R-:W3:Y:S02]  /*06a0*/  LDG.E R8, desc[UR16][R8.64] ;  /* 0x0000001008087981 */ /* 0x000ee4000c1e1900 */
[----:B--2---:R-:W-:Y:S01]  /*06b0*/  IMAD.WIDE.U32 R12, R5, 0x4, R12 ;  /* 0x00000004050c7825 */ /* 0x004fe200078e000c */
[----:B------:R-:W-:Y:S02]  /*06c0*/  IADD3.X R5, PT, PT, RZ, RZ, RZ, P0, !PT ;  /* 0x000000ffff057210 */ /* 0x000fe400007fe4ff */
[C---:B-1----:R-:W-:Y:S01]  /*06d0*/  LEA R6, P0, R14.reuse, UR8, 0x2 ;  /* 0x000000080e067c11 */ /* 0x042fe2000f8010ff */
[----:B------:R-:W-:Y:S02]  /*06e0*/  IMAD.U32 R19, RZ, RZ, UR18 ;  /* 0x00000012ff137e24 */ /* 0x000fe4000f8e00ff */
[----:B------:R-:W3:Y:S01]  /*06f0*/  LDG.E R13, desc[UR16][R12.64] ;  /* 0x000000100c0d7981 */ /* 0x000ee2000c1e1900 */
[----:B------:R-:W-:Y:S01]  /*0700*/  LEA.HI.X R7, R14, UR9, R5, 0x2, P0 ;  /* 0x000000090e077c11 */ /* 0x000fe200080f1405 */
[----:B------:R-:W-:-:S02]  /*0710*/  IMAD.WIDE.U32 R14, R15, 0x4, R10 ;  /* 0x000000040f0e7825 */ /* 0x000fc400078e000a */
[----:B------:R-:W2:Y:S04]  /*0720*/  LDG.E R5, desc[UR16][R10.64] ;  /* 0x000000100a057981 */ /* 0x000ea8000c1e1900 */
[----:B------:R-:W2:Y:S01]  /*0730*/  LDG.E R20, desc[UR16][R6.64+0x4] ;  /* 0x0000041006147981 */ /* 0x000ea2000c1e1900 */
[----:B------:R-:W-:-:S03]  /*0740*/  IMAD.WIDE.U32 R18, R19, 0x4, R14 ;  /* 0x0000000413127825 */ /* 0x000fc600078e000e */
[----:B------:R-:W4:Y:S04]  /*0750*/  LDG.E R21, desc[UR16][R14.64] ;  /* 0x000000100e157981 */ /* 0x000f28000c1e1900 */
[----:B------:R-:W4:Y:S04]  /*0760*/  LDG.E R22, desc[UR16][R6.64+0x8] ;  /* 0x0000081006167981 */ /* 0x000f28000c1e1900 */
[----:B------:R-:W5:Y:S04]  /*0770*/  LDG.E R24, desc[UR16][R6.64+0xc] ;  /* 0x00000c1006187981 */ /* 0x000f68000c1e1900 */
[----:B------:R-:W5:Y:S01]  /*0780*/  LDG.E R18, desc[UR16][R18.64] ;  /* 0x0000001012127981 */ /* 0x000f62000c1e1900 */
[----:B------:R-:W-:Y:S01]  /*0790*/  UIADD3 UR4, UPT, UPT, UR4, 0x4, URZ ;  /* 0x0000000404047890 */ /* 0x000fe2000fffe0ff */
[----:B---3--:R-:W-:-:S04]  /*07a0*/  FFMA R13, R13, R8, R0 ;  /* 0x000000080d0d7223 */ /* 0x008fc80000000000 */
[----:B--2---:R-:W-:-:S04]  /*07b0*/  FFMA R5, R20, R5, R13 ;  /* 0x0000000514057223 */ /* 0x004fc8000000000d */
[----:B----4-:R-:W-:-:S04]  /*07c0*/  FFMA R5, R22, R21, R5 ;  /* 0x0000001516057223 */ /* 0x010fc80000000005 */
[----:B-----5:R-:W-:-:S07]  /*07d0*/  FFMA R0, R24, R18, R5 ;  /* 0x0000001218007223 */ /* 0x020fce0000000005 */
.L_x_3:
[----:B------:R-:W-:Y:S05]  /*07e0*/  BRA.U !UP1, `(.L_x_0) ;  /* 0x0000000109a87547 */ /* 0x000fea000b800000 */
[----:B------:R-:W-:Y:S01]  /*07f0*/  UISETP.NE.AND UP0, UPT, UR7, 0x1, UPT ;  /* 0x000000010700788c */ /* 0x000fe2000bf05270 */
[----:B------:R-:W-:Y:S01]  /*0800*/  MOV R6, UR4 ;  /* 0x0000000400067c02 */ /* 0x000fe20008000f00 */
[----:B------:R-:W-:Y:S02]  /*0810*/  ULOP3.LUT UR7, UR18, 0x1, URZ, 0xc0, !UPT ;  /* 0x0000000112077892 */ /* 0x000fe4000f8ec0ff */
[----:B------:R-:W-:Y:S02]  /*0820*/  MOV R15, UR18 ;  /* 0x00000012000f7c02 */ /* 0x000fe40008000f00 */
[----:B------:R-:W-:Y:S01]  /*0830*/  UISETP.NE.U32.AND UP1, UPT, UR7, 0x1, UPT ;  /* 0x000000010700788c */ /* 0x000fe2000bf25070 */
[----:B------:R-:W-:-:S04]  /*0840*/  PLOP3.LUT P1, PT, PT, PT, UP0, 0x80, 0x8 ;  /* 0x000000000008781c */ /* 0x000fc80003f2f008 */
[----:B------:R-:W0:Y:S01]  /*0850*/  @UP0 LDCU.128 UR8, c[0x0][0x380] ;  /* 0x00007000ff0807ac */ /* 0x000e220008000c00 */
[----:B------:R-:W-:Y:S01]  /*0860*/  PLOP3.LUT P0, PT, PT, PT, UP1, 0x80, 0x8 ;  /* 0x000000000008781c */ /* 0x000fe20003f0f018 */
[----:B------:R-:W1:Y:S04]  /*0870*/  @UP0 LDCU.64 UR12, c[0x0][0x380] ;  /* 0x00007000ff0c07ac */ /* 0x000e680008000a00 */
[----:B------:R-:W2:Y:S03]  /*0880*/  @!UP1 LDCU.128 UR20, c[0x0][0x380] ;  /* 0x00007000ff1497ac */ /* 0x000ea60008000c00 */
[C---:B------:R-:W-:Y:S02]  /*0890*/  @P1 IADD3 R5, PT, PT, R4.reuse, UR4, RZ ;  /* 0x0000000404051c10 */ /* 0x040fe4000fffe0ff */
[----:B------:R-:W-:Y:S01]  /*08a0*/  @P1 IADD3 R7, P2, PT, R4, UR4, RZ ;  /* 0x0000000404071c10 */ /* 0x000fe2000ff5e0ff */
[----:B------:R-:W-:-:S03]  /*08b0*/  @UP0 UIADD3 UR4, UPT, UPT, UR4, 0x2, URZ ;  /* 0x0000000204040890 */ /* 0x000fc6000fffe0ff */
[----:B------:R-:W-:Y:S02]  /*08c0*/  @P1 IADD3.X R12, PT, PT, RZ, RZ, RZ, P2, !PT ;  /* 0x000000ffff0c1210 */ /* 0x000fe400017fe4ff */
[----:B0-----:R-:W-:Y:S01]  /*08d0*/  MOV R10, UR8 ;  /* 0x00000008000a7c02 */ /* 0x001fe20008000f00 */
[----:B------:R-:W-:Y:S01]  /*08e0*/  IMAD.U32 R9, RZ, RZ, UR11 ;  /* 0x0000000bff097e24 */ /* 0x000fe2000f8e00ff */
[----:B------:R-:W-:Y:S02]  /*08f0*/  MOV R11, UR9 ;  /* 0x00000009000b7c02 */ /* 0x000fe40008000f00 */
[----:B------:R-:W-:Y:S01]  /*0900*/  MOV R8, UR10 ;  /* 0x0000000a00087c02 */ /* 0x000fe20008000f00 */
[----:B------:R-:W-:-:S04]  /*0910*/  @P1 IMAD.WIDE.U32 R10, R5, 0x4, R10 ;  /* 0x00000004050a1825 */ /* 0x000fc800078e000a */
[----:B------:R-:W-:Y:S01]  /*0920*/  @P1 IMAD R5, R6, UR18, R17 ;  /* 0x0000001206051c24 */ /* 0x000fe2000f8e0211 */
[----:B-1----:R-:W-:Y:S01]  /*0930*/  @P1 LEA R6, P2, R7, UR12, 0x2 ;  /* 0x0000000c07061c11 */ /* 0x002fe2000f8410ff */
[----:B------:R-:W-:Y:S01]  /*0940*/  @!P0 VIADD R19, R4, UR4 ;  /* 0x0000000404138c36 */ /* 0x000fe20008000000 */
[----:B------:R-:W-:Y:S01]  /*0950*/  MOV R18, UR4 ;  /* 0x0000000400127c02 */ /* 0x000fe20008000f00 */
[----:B------:R-:W-:Y:S01]  /*0960*/  @P1 IMAD.WIDE R8, R5, 0x4, R8 ;  /* 0x0000000405081825 */ /* 0x000fe200078e0208 */
[----:B------:R-:W-:Y:S01]  /*0970*/  @P1 LEA.HI.X R7, R7, UR13, R12, 0x2, P2 ;  /* 0x0000000d07071c11 */ /* 0x000fe200090f140c */
[----:B------:R-:W3:Y:S01]  /*0980*/  @P1 LDG.E R11, desc[UR16][R10.64] ;  /* 0x000000100a0b1981 */ /* 0x000ee2000c1e1900 */
[----:B--2---:R-:W-:Y:S01]  /*0990*/  MOV R12, UR20 ;  /* 0x00000014000c7c02 */ /* 0x004fe20008000f00 */
[----:B------:R-:W-:Y:S01]  /*09a0*/  @!P0 IMAD R21, R18, UR18, R17 ;  /* 0x0000001212158c24 */ /* 0x000fe2000f8e0211 */
[----:B------:R-:W-:Y:S01]  /*09b0*/  MOV R13, UR21 ;  /* 0x00000015000d7c02 */ /* 0x000fe20008000f00 */
[----:B------:R-:W-:Y:S01]  /*09c0*/  @P1 IMAD.WIDE.U32 R14, R15, 0x4, R8 ;  /* 0x000000040f0e1825 */ /* 0x000fe200078e0008 */
[----:B------:R-:W-:Y:S01]  /*09d0*/  MOV R4, UR22 ;  /* 0x0000001600047c02 */ /* 0x000fe20008000f00 */
[----:B------:R-:W3:Y:S01]  /*09e0*/  @P1 LDG.E R8, desc[UR16][R8.64] ;  /* 0x0000001008081981 */ /* 0x000ee2000c1e1900 */
[----:B------:R-:W-:Y:S01]  /*09f0*/  MOV R5, UR23 ;  /* 0x0000001700057c02 */ /* 0x000fe20008000f00 */
[----:B------:R-:W-:-:S02]  /*0a00*/  @!P0 IMAD.WIDE.U32 R12, R19, 0x4, R12 ;  /* 0x00000004130c8825 */ /* 0x000fc400078e000c */
[----:B------:R-:W2:Y:S02]  /*0a10*/  @P1 LDG.E R14, desc[UR16][R14.64] ;  /* 0x000000100e0e1981 */ /* 0x000ea4000c1e1900 */
[----:B------:R-:W-:Y:S02]  /*0a20*/  @!P0 IMAD.WIDE R4, R21, 0x4, R4 ;  /* 0x0000000415048825 */ /* 0x000fe400078e0204 */
[----:B------:R-:W2:Y:S04]  /*0a30*/  @P1 LDG.E R6, desc[UR16][R6.64+0x4] ;  /* 0x0000041006061981 */ /* 0x000ea8000c1e1900 */
[----:B------:R-:W4:Y:S04]  /*0a40*/  @!P0 LDG.E R13, desc[UR16][R12.64] ;  /* 0x000000100c0d8981 */ /* 0x000f28000c1e1900 */
[----:B------:R-:W4:Y:S01]  /*0a50*/  @!P0 LDG.E R4, desc[UR16][R4.64] ;  /* 0x0000001004048981 */ /* 0x000f22000c1e1900 */
[----:B---3--:R-:W-:-:S04]  /*0a60*/  @P1 FFMA R11, R11, R8, R0 ;  /* 0x000000080b0b1223 */ /* 0x008fc80000000000 */
[----:B--2---:R-:W-:-:S04]  /*0a70*/  @P1 FFMA R0, R6, R14, R11 ;  /* 0x0000000e06001223 */ /* 0x004fc8000000000b */
[----:B----4-:R-:W-:-:S07]  /*0a80*/  @!P0 FFMA R0, R13, R4, R0 ;  /* 0x000000040d008223 */ /* 0x010fce0000000000 */
.L_x_0:
[----:B------:R-:W0:Y:S01]  /*0a90*/  S2R R15, SR_TID.Y ;  /* 0x00000000000f7919 */ /* 0x000e220000002200 */
[----:B------:R-:W1:Y:S01]  /*0aa0*/  LDC.64 R8, c[0x0][0x390] ;  /* 0x0000e400ff087b82 */ /* 0x000e620000000a00 */
[----:B------:R-:W2:Y:S01]  /*0ab0*/  F2F.F64.F32 R10, R0 ;  /* 0x00000000000a7310 */ /* 0x000ea20000201800 */
[----:B------:R-:W-:Y:S01]  /*0ac0*/  IMAD R17, R16, UR18, R17 ;  /* 0x0000001210117c24 */ /* 0x000fe2000f8e0211 */
[----:B------:R-:W0:Y:S01]  /*0ad0*/  S2R R14, SR_TID.X ;  /* 0x00000000000e7919 */ /* 0x000e220000002100 */
[----:B------:R-:W-:Y:S01]  /*0ae0*/  MOV R12, 0x0 ;  /* 0x00000000000c7802 */ /* 0x000fe20000000f00 */
[----:B------:R-:W3:Y:S01]  /*0af0*/  LDCU.64 UR8, c[0x4][0x8] ;  /* 0x01000100ff0877ac */ /* 0x000ee20008000a00 */
[----:B------:R-:W-:Y:S01]  /*0b00*/  MOV R6, UR6 ;  /* 0x0000000600067c02 */ /* 0x000fe20008000f00 */
[----:B------:R4:W-:Y:S01]  /*0b10*/  STL.64 [R1], R2 ;  /* 0x0000000201007387 */ /* 0x0009e20000100a00 */
[----:B------:R-:W-:Y:S02]  /*0b20*/  MOV R7, UR5 ;  /* 0x0000000500077c02 */ /* 0x000fe40008000f00 */
[----:B------:R-:W4:Y:S01]  /*0b30*/  LDC.64 R12, c[0x4][R12] ;  /* 0x010000000c0c7b82 */ /* 0x000f220000000a00 */
[----:B--2---:R2:W-:Y:S01]  /*0b40*/  STL.64 [R1+0x10], R10 ;  /* 0x0000100a01007387 */ /* 0x0045e20000100a00 */
[----:B---3--:R-:W-:Y:S01]  /*0b50*/  MOV R4, UR8 ;  /* 0x0000000800047c02 */ /* 0x008fe20008000f00 */
[----:B-1----:R-:W-:Y:S01]  /*0b60*/  IMAD.WIDE R8, R17, 0x4, R8 ;  /* 0x0000000411087825 */ /* 0x002fe200078e0208 */
[----:B------:R-:W-:-:S04]  /*0b70*/  MOV R5, UR9 ;  /* 0x0000000900057c02 */ /* 0x000fc80008000f00 */
[----:B------:R2:W-:Y:S04]  /*0b80*/  STG.E desc[UR16][R8.64], R0 ;  /* 0x0000000008007986 */ /* 0x0005e8000c101910 */
[----:B0-----:R2:W-:Y:S02]  /*0b90*/  STL.64 [R1+0x8], R14 ;  /* 0x0000080e01007387 */ /* 0x0015e40000100a00 */
[----:B------:R-:W-:-:S07]  /*0ba0*/  LEPC R20, `(.L_x_4) ;  /* 0x000000001014794e */ /* 0x000fce0000000000 */
[----:B--2-4-:R-:W-:Y:S05]  /*0bb0*/  CALL.ABS.NOINC R12 ;  /* 0x000000000c007343 */ /* 0x014fea0003c00000 */
.L_x_4:
[----:B------:R-:W-:Y:S05]  /*0bc0*/  EXIT ;  /* 0x000000000000794d */ /* 0x000fea0003800000 */
.L_x_5:
[----:B------:R-:W-:-:S00]  /*0bd0*/  BRA `(.L_x_5) ;  /* 0xfffffffc00fc7947 */ /* 0x000fc0000383ffff */
[----:B------:R-:W-:-:S00]  /*0be0*/  NOP ;  /* 0x0000000000007918 */ /* 0x000fc00000000000 */
        /* <DEDUP_REMOVED lines=9> */
.L_x_6:


//--------------------- .nv.global.init           --------------------------
	.section	.nv.global.init,"aw",@progbits
.nv.global.init:
	.type		$str,@object
	.size		$str,(.L_0 - $str)
$str:
        /*0000*/ 	.byte	0x0a, 0x20, 0x42, 0x6c, 0x6f, 0x63, 0x6b, 0x5b, 0x25, 0x64, 0x5d, 0x5b, 0x25, 0x64, 0x5d, 0x20
        /*0010*/ 	.byte	0x3a, 0x20, 0x54, 0x68, 0x72, 0x65, 0x61, 0x64, 0x5b, 0x25, 0x64, 0x5d, 0x5b, 0x25, 0x64, 0x5d
        /*0020*/ 	.byte	0x20, 0x3a, 0x20, 0x50, 0x72, 0x6f, 0x64, 0x75, 0x63, 0x74, 0x20, 0x3d, 0x20, 0x25, 0x2e, 0x32
        /*0030*/ 	.byte	0x66, 0x0a, 0x00
.L_0:


//--------------------- .nv.shared.reserved.0     --------------------------
	.section	.nv.shared.reserved.0,"aw",@nobits
	.weak		__nv_reservedSMEM_offset_0_alias
	.size		__nv_reservedSMEM_offset_0_alias, 0, 64
	.other		__nv_reservedSMEM_offset_0_alias,@"STO_CUDA_RESERVED_SHARED STV_DEFAULT"
__nv_reservedSMEM_offset_0_alias:
	.zero		0
	.zero		64


//--------------------- .nv.constant0._Z9MatrixMulPfS_S_i --------------------------
	.section	.nv.constant0._Z9MatrixMulPfS_S_i,"a",@progbits
	.sectionflags	@""
	.align	4
.nv.constant0._Z9MatrixMulPfS_S_i:
	.zero		924


//--------------------- SYMBOLS --------------------------

	.type		.nv.reservedSmem.offset0,@object
	.size		.nv.reservedSmem.offset0,0x4
	.type		vprintf,@function
